	.headerflags	@"EF_CUDA_TEXMODE_UNIFIED EF_CUDA_64BIT_ADDRESS EF_CUDA_ACCELERATORS EF_CUDA_SM90 EF_CUDA_VIRTUAL_SM(EF_CUDA_SM90)"
	.elftype	@"ET_EXEC"


//--------------------- .nv.info                  --------------------------
	.section	.nv.info,"",@"SHT_CUDA_INFO"
	.align	4


	//----- nvinfo : EIATTR_REGCOUNT
	.align		4
        /*0000*/ 	.byte	0x04, 0x2f
        /*0002*/ 	.short	(.L_3 - .L_2)
	.align		4
.L_2:
        /*0004*/ 	.word	index@(triton_poi_fused__native_batch_norm_legit_no_training_silu_20)
        /*0008*/ 	.word	0x00000010


	//----- nvinfo : EIATTR_MIN_STACK_SIZE
	.align		4
.L_3:
        /*000c*/ 	.byte	0x04, 0x12
        /*000e*/ 	.short	(.L_5 - .L_4)
	.align		4
.L_4:
        /*0010*/ 	.word	index@(triton_poi_fused__native_batch_norm_legit_no_training_silu_20)
        /*0014*/ 	.word	0x00000000


	//----- nvinfo : EIATTR_FRAME_SIZE
	.align		4
.L_5:
        /*0018*/ 	.byte	0x04, 0x11
        /*001a*/ 	.short	(.L_7 - .L_6)
	.align		4
.L_6:
        /*001c*/ 	.word	index@(triton_poi_fused__native_batch_norm_legit_no_training_silu_20)
        /*0020*/ 	.word	0x00000000


	//----- nvinfo : EIATTR_MIN_STACK_SIZE
	.align		4
.L_7:
        /*0024*/ 	.byte	0x04, 0x12
        /*0026*/ 	.short	(.L_9 - .L_8)
	.align		4
.L_8:
        /*0028*/ 	.word	index@(triton_poi_fused__native_batch_norm_legit_no_training_silu_20)
        /*002c*/ 	.word	0x00000000
.L_9:


//--------------------- .nv.info.triton_poi_fused__native_batch_norm_legit_no_training_silu_20 --------------------------
	.section	.nv.info.triton_poi_fused__native_batch_norm_legit_no_training_silu_20,"",@"SHT_CUDA_INFO"
	.sectionflags	@""
	.align	4


	//----- nvinfo : EIATTR_CUDA_API_VERSION
	.align		4
        /*0000*/ 	.byte	0x04, 0x37
        /*0002*/ 	.short	(.L_11 - .L_10)
.L_10:
        /*0004*/ 	.word	0x0000007c


	//----- nvinfo : EIATTR_KPARAM_INFO
	.align		4
.L_11:
        /*0008*/ 	.byte	0x04, 0x17
        /*000a*/ 	.short	(.L_13 - .L_12)
.L_12:
        /*000c*/ 	.word	0x00000000
        /*0010*/ 	.short	0x0006
        /*0012*/ 	.short	0x0030
        /*0014*/ 	.byte	0x00, 0xf0, 0x11, 0x00


	//----- nvinfo : EIATTR_KPARAM_INFO
	.align		4
.L_13:
        /*0018*/ 	.byte	0x04, 0x17
        /*001a*/ 	.short	(.L_15 - .L_14)
.L_14:
        /*001c*/ 	.word	0x00000000
        /*0020*/ 	.short	0x0005
        /*0022*/ 	.short	0x0028
        /*0024*/ 	.byte	0x00, 0xf4, 0x21, 0x00


	//----- nvinfo : EIATTR_KPARAM_INFO
	.align		4
.L_15:
        /*0028*/ 	.byte	0x04, 0x17
        /*002a*/ 	.short	(.L_17 - .L_16)
.L_16:
        /*002c*/ 	.word	0x00000000
        /*0030*/ 	.short	0x0004
        /*0032*/ 	.short	0x0020
        /*0034*/ 	.byte	0x00, 0xf4, 0x21, 0x00


	//----- nvinfo : EIATTR_KPARAM_INFO
	.align		4
.L_17:
        /*0038*/ 	.byte	0x04, 0x17
        /*003a*/ 	.short	(.L_19 - .L_18)
.L_18:
        /*003c*/ 	.word	0x00000000
        /*0040*/ 	.short	0x0003
        /*0042*/ 	.short	0x0018
        /*0044*/ 	.byte	0x00, 0xf4, 0x21, 0x00


	//----- nvinfo : EIATTR_KPARAM_INFO
	.align		4
.L_19:
        /*0048*/ 	.byte	0x04, 0x17
        /*004a*/ 	.short	(.L_21 - .L_20)
.L_20:
        /*004c*/ 	.word	0x00000000
        /*0050*/ 	.short	0x0002
        /*0052*/ 	.short	0x0010
        /*0054*/ 	.byte	0x00, 0xf4, 0x21, 0x00


	//----- nvinfo : EIATTR_KPARAM_INFO
	.align		4
.L_21:
        /*0058*/ 	.byte	0x04, 0x17
        /*005a*/ 	.short	(.L_23 - .L_22)
.L_22:
        /*005c*/ 	.word	0x00000000
        /*0060*/ 	.short	0x0001
        /*0062*/ 	.short	0x0008
        /*0064*/ 	.byte	0x00, 0xf4, 0x21, 0x00


	//----- nvinfo : EIATTR_KPARAM_INFO
	.align		4
.L_23:
        /*0068*/ 	.byte	0x04, 0x17
        /*006a*/ 	.short	(.L_25 - .L_24)
.L_24:
        /*006c*/ 	.word	0x00000000
        /*0070*/ 	.short	0x0000
        /*0072*/ 	.short	0x0000
        /*0074*/ 	.byte	0x00, 0xf4, 0x21, 0x00


	//----- nvinfo : EIATTR_SPARSE_MMA_MASK
	.align		4
.L_25:
        /*0078*/ 	.byte	0x03, 0x50
        /*007a*/ 	.short	0x0000


	//----- nvinfo : EIATTR_MAXREG_COUNT
	.align		4
        /*007c*/ 	.byte	0x03, 0x1b
        /*007e*/ 	.short	0x00ff


	//----- nvinfo : EIATTR_EXIT_INSTR_OFFSETS
	.align		4
        /*0080*/ 	.byte	0x04, 0x1c
        /*0082*/ 	.short	(.L_27 - .L_26)


	//   ....[0]....
.L_26:
        /*0084*/ 	.word	0x00000380


	//----- nvinfo : EIATTR_REQNTID
	.align		4
.L_27:
        /*0088*/ 	.byte	0x04, 0x10
        /*008a*/ 	.short	(.L_29 - .L_28)
.L_28:
        /*008c*/ 	.word	0x00000080
        /*0090*/ 	.word	0x00000001
        /*0094*/ 	.word	0x00000001


	//----- nvinfo : EIATTR_CBANK_PARAM_SIZE
	.align		4
.L_29:
        /*0098*/ 	.byte	0x03, 0x19
        /*009a*/ 	.short	0x0034


	//----- nvinfo : EIATTR_PARAM_CBANK
	.align		4
        /*009c*/ 	.byte	0x04, 0x0a
        /*009e*/ 	.short	(.L_31 - .L_30)
	.align		4
.L_30:
        /*00a0*/ 	.word	index@(.nv.constant0.triton_poi_fused__native_batch_norm_legit_no_training_silu_20)
        /*00a4*/ 	.short	0x0210
        /*00a6*/ 	.short	0x0034


	//----- nvinfo : EIATTR_SW_WAR
	.align		4
.L_31:
        /*00a8*/ 	.byte	0x04, 0x36
        /*00aa*/ 	.short	(.L_33 - .L_32)
.L_32:
        /*00ac*/ 	.word	0x00000008
.L_33:


//--------------------- .nv.callgraph             --------------------------
	.section	.nv.callgraph,"",@"SHT_CUDA_CALLGRAPH"
	.align	4
	.sectionentsize	8
	.align		4
        /*0000*/ 	.word	0x00000000
	.align		4
        /*0004*/ 	.word	0xffffffff
	.align		4
        /*0008*/ 	.word	0x00000000
	.align		4
        /*000c*/ 	.word	0xfffffffe
	.align		4
        /*0010*/ 	.word	0x00000000
	.align		4
        /*0014*/ 	.word	0xfffffffd
	.align		4
        /*0018*/ 	.word	0x00000000
	.align		4
        /*001c*/ 	.word	0xfffffffc


//--------------------- .nv.constant4             --------------------------
	.section	.nv.constant4,"a",@progbits
	.align	8
	.align		8
.nv.constant4:
        /*0000*/ 	.dword	_$_str
	.align		8
        /*0008*/ 	.dword	_$_str_$_2


//--------------------- .text.triton_poi_fused__native_batch_norm_legit_no_training_silu_20 --------------------------
	.section	.text.triton_poi_fused__native_batch_norm_legit_no_training_silu_20,"ax",@progbits
	.align	128
        .global         triton_poi_fused__native_batch_norm_legit_no_training_silu_20
        .type           triton_poi_fused__native_batch_norm_legit_no_training_silu_20,@function
        .size           triton_poi_fused__native_batch_norm_legit_no_training_silu_20,(.L_x_1 - triton_poi_fused__native_batch_norm_legit_no_training_silu_20)
        .other          triton_poi_fused__native_batch_norm_legit_no_training_silu_20,@"STO_CUDA_ENTRY STV_DEFAULT"
triton_poi_fused__native_batch_norm_legit_no_training_silu_20:
.text.triton_poi_fused__native_batch_norm_legit_no_training_silu_20:
[----:B------:R-:W-:Y:S01]  /*0000*/  LDC R1, c[0x0][0x28] ;  /* 0x00000a00ff017b82 */ /* 0x000fe20000000800 */
[----:B------:R-:W1:Y:S07]  /*0010*/  S2R R0, SR_TID.X ;  /* 0x0000000000007919 */ /* 0x000e6e0000002100 */
[----:B------:R-:W2:Y:S01]  /*0020*/  LDC.64 R6, c[0x0][0x228] ;  /* 0x00008a00ff067b82 */ /* 0x000ea20000000a00 */
[----:B------:R-:W-:Y:S01]  /*0030*/  ULDC.64 UR4, c[0x0][0x208] ;  /* 0x0000820000047ab9 */ /* 0x000fe20000000a00 */
[----:B------:R-:W3:Y:S06]  /*0040*/  S2R R3, SR_CTAID.X ;  /* 0x0000000000037919 */ /* 0x000eec0000002500 */
[----:B------:R-:W4:Y:S08]  /*0050*/  LDC.64 R4, c[0x0][0x220] ;  /* 0x00008800ff047b82 */ /* 0x000f300000000a00 */
[----:B------:R-:W5:Y:S08]  /*0060*/  LDC.64 R8, c[0x0][0x230] ;  /* 0x00008c00ff087b82 */ /* 0x000f700000000a00 */
[----:B------:R-:W5:Y:S01]  /*0070*/  LDC.64 R10, c[0x0][0x238] ;  /* 0x00008e00ff0a7b82 */ /* 0x000f620000000a00 */
[----:B-1----:R-:W-:-:S02]  /*0080*/  LOP3.LUT R0, R0, 0x7f, RZ, 0xc0, !PT ;  /* 0x0000007f00007812 */ /* 0x002fc400078ec0ff */
[----:B---3--:R-:W-:Y:S02]  /*0090*/  SHF.R.S32.HI R2, RZ, 0x18, R3 ;  /* 0x00000018ff027819 */ /* 0x008fe40000011403 */
[----:B------:R-:W-:Y:S02]  /*00a0*/  LEA R0, R3, R0, 0x7 ;  /* 0x0000000003007211 */ /* 0x000fe400078e38ff */
[----:B------:R-:W-:-:S04]  /*00b0*/  SGXT R3, R2, 0x1 ;  /* 0x000000010203781a */ /* 0x000fc80000000200 */
[----:B------:R-:W-:-:S04]  /*00c0*/  LEA.HI R3, R3, R0, RZ, 0xb ;  /* 0x0000000003037211 */ /* 0x000fc800078f58ff */
[----:B------:R-:W-:-:S04]  /*00d0*/  LOP3.LUT R3, R3, 0xfffff800, RZ, 0xc0, !PT ;  /* 0xfffff80003037812 */ /* 0x000fc800078ec0ff */
[----:B------:R-:W-:Y:S02]  /*00e0*/  IADD3 R13, R0, -R3, RZ ;  /* 0x80000003000d7210 */ /* 0x000fe40007ffe0ff */
[----:B------:R-:W1:Y:S03]  /*00f0*/  LDC.64 R2, c[0x0][0x218] ;  /* 0x00008600ff027b82 */ /* 0x000e660000000a00 */
[----:B--2---:R-:W-:-:S06]  /*0100*/  IMAD.WIDE R6, R13, 0x4, R6 ;  /* 0x000000040d067825 */ /* 0x004fcc00078e0206 */
[----:B------:R-:W2:Y:S01]  /*0110*/  LDG.E.EL R6, desc[UR4][R6.64] ;  /* 0x0000000406067981 */ /* 0x000ea2000c2e1900 */
[----:B----4-:R-:W-:-:S04]  /*0120*/  IMAD.WIDE R4, R13, 0x4, R4 ;  /* 0x000000040d047825 */ /* 0x010fc800078e0204 */
[C---:B-----5:R-:W-:Y:S02]  /*0130*/  IMAD.WIDE R8, R13.reuse, 0x4, R8 ;  /* 0x000000040d087825 */ /* 0x060fe400078e0208 */
[----:B------:R3:W4:Y:S02]  /*0140*/  LDG.E.EL R5, desc[UR4][R4.64] ;  /* 0x0000000404057981 */ /* 0x000724000c2e1900 */
[----:B0-----:R-:W-:Y:S02]  /*0150*/  IMAD.WIDE R10, R13, 0x4, R10 ;  /* 0x000000040d0a7825 */ /* 0x001fe400078e020a */
[----:B------:R-:W5:Y:S02]  /*0160*/  LDG.E.EL R8, desc[UR4][R8.64] ;  /* 0x0000000408087981 */ /* 0x000f64000c2e1900 */
[----:B-1----:R-:W-:Y:S02]  /*0170*/  IMAD.WIDE R2, R0, 0x4, R2 ;  /* 0x0000000400027825 */ /* 0x002fe400078e0202 */
[----:B------:R-:W5:Y:S04]  /*0180*/  LDG.E.EL R11, desc[UR4][R10.64] ;  /* 0x000000040a0b7981 */ /* 0x000f68000c2e1900 */
[----:B------:R-:W4:Y:S01]  /*0190*/  LDG.E R2, desc[UR4][R2.64] ;  /* 0x0000000402027981 */ /* 0x000f22000c1e1900 */
[----:B------:R-:W-:Y:S01]  /*01a0*/  HFMA2.MMA R12, -RZ, RZ, 1.625, 0 ;  /* 0x3e800000ff0c7435 */ /* 0x000fe200000001ff */
[----:B--2---:R-:W-:-:S04]  /*01b0*/  FADD R6, R6, 9.9999997473787516356e-06 ;  /* 0x3727c5ac06067421 */ /* 0x004fc80000000000 */
[----:B------:R-:W0:Y:S02]  /*01c0*/  MUFU.SQRT R7, R6 ;  /* 0x0000000600077308 */ /* 0x000e240000002000 */
[C---:B0-----:R-:W-:Y:S02]  /*01d0*/  FSETP.GT.AND P0, PT, R7.reuse, 8.50705917302346158658e+37, PT ;  /* 0x7e8000000700780b */ /* 0x041fe40003f04000 */
[----:B------:R-:W-:-:S11]  /*01e0*/  FSETP.GEU.AND P1, PT, R7, 1.175494350822287508e-38, PT ;  /* 0x008000000700780b */ /* 0x000fd60003f2e000 */
[----:B------:R-:W-:-:S04]  /*01f0*/  @P0 FMUL R7, R7, 0.25 ;  /* 0x3e80000007070820 */ /* 0x000fc80000400000 */
[----:B------:R-:W-:-:S06]  /*0200*/  @!P1 FMUL R7, R7, 16777216 ;  /* 0x4b80000007079820 */ /* 0x000fcc0000400000 */
[----:B------:R-:W0:Y:S01]  /*0210*/  MUFU.RCP R7, R7 ;  /* 0x0000000700077308 */ /* 0x000e220000001000 */
[----:B---3--:R-:W-:Y:S01]  /*0220*/  FSEL R4, R12, 1, P0 ;  /* 0x3f8000000c047808 */ /* 0x008fe20000000000 */
[----:B----4-:R-:W-:-:S04]  /*0230*/  FADD R2, R2, -R5 ;  /* 0x8000000502027221 */ /* 0x010fc80000000000 */
[----:B------:R-:W-:-:S04]  /*0240*/  @!P1 FMUL R4, R4, 16777216 ;  /* 0x4b80000004049820 */ /* 0x000fc80000400000 */
[----:B0-----:R-:W-:-:S04]  /*0250*/  FMUL R3, R7, R4 ;  /* 0x0000000407037220 */ /* 0x001fc80000400000 */
[----:B------:R-:W-:-:S04]  /*0260*/  FMUL R2, R2, R3 ;  /* 0x0000000302027220 */ /* 0x000fc80000400000 */
[----:B-----5:R-:W-:-:S04]  /*0270*/  FFMA R8, R8, R2, R11 ;  /* 0x0000000208087223 */ /* 0x020fc8000000000b */
[----:B------:R-:W-:-:S04]  /*0280*/  FADD R2, RZ, -R8 ;  /* 0x80000008ff027221 */ /* 0x000fc80000000000 */
[----:B------:R-:W-:-:S05]  /*0290*/  FMUL R4, R2, 1.4426950216293334961 ;  /* 0x3fb8aa3b02047820 */ /* 0x000fca0000400000 */
[----:B------:R-:W-:-:S13]  /*02a0*/  FSETP.GEU.AND P0, PT, R4, -126, PT ;  /* 0xc2fc00000400780b */ /* 0x000fda0003f0e000 */
[----:B------:R-:W-:-:S04]  /*02b0*/  @!P0 FMUL R4, R4, 0.5 ;  /* 0x3f00000004048820 */ /* 0x000fc80000400000 */
[----:B------:R-:W0:Y:S02]  /*02c0*/  MUFU.EX2 R2, R4 ;  /* 0x0000000400027308 */ /* 0x000e240000000800 */
[----:B0-----:R-:W-:-:S04]  /*02d0*/  @!P0 FMUL R2, R2, R2 ;  /* 0x0000000202028220 */ /* 0x001fc80000400000 */
[----:B------:R-:W-:Y:S02]  /*02e0*/  FADD R5, R2, 1 ;  /* 0x3f80000002057421 */ /* 0x000fe40000000000 */
[----:B------:R-:W0:Y:S03]  /*02f0*/  LDC.64 R2, c[0x0][0x210] ;  /* 0x00008400ff027b82 */ /* 0x000e260000000a00 */
[----:B------:R-:W-:-:S13]  /*0300*/  FSETP.GT.AND P0, PT, R5, 8.50705917302346158658e+37, PT ;  /* 0x7e8000000500780b */ /* 0x000fda0003f04000 */
[----:B------:R-:W-:-:S06]  /*0310*/  @P0 FMUL R5, R5, 0.25 ;  /* 0x3e80000005050820 */ /* 0x000fcc0000400000 */
[----:B------:R-:W1:Y:S01]  /*0320*/  MUFU.RCP R5, R5 ;  /* 0x0000000500057308 */ /* 0x000e620000001000 */
[----:B------:R-:W-:Y:S01]  /*0330*/  FSEL R6, R12, 1, P0 ;  /* 0x3f8000000c067808 */ /* 0x000fe20000000000 */
[----:B0-----:R-:W-:-:S04]  /*0340*/  IMAD.WIDE R2, R0, 0x4, R2 ;  /* 0x0000000400027825 */ /* 0x001fc800078e0202 */
[----:B-1----:R-:W-:-:S04]  /*0350*/  FMUL R7, R5, R6 ;  /* 0x0000000605077220 */ /* 0x002fc80000400000 */
[----:B------:R-:W-:-:S05]  /*0360*/  FMUL R7, R8, R7 ;  /* 0x0000000708077220 */ /* 0x000fca0000400000 */
[----:B------:R-:W-:Y:S01]  /*0370*/  STG.E desc[UR4][R2.64], R7 ;  /* 0x0000000702007986 */ /* 0x000fe2000c101904 */
[----:B------:R-:W-:Y:S05]  /*0380*/  EXIT ;  /* 0x000000000000794d */ /* 0x000fea0003800000 */
.L_x_0:
[----:B------:R-:W-:-:S00]  /*0390*/  BRA `(.L_x_0) ;  /* 0xfffffffc00fc7947 */ /* 0x000fc0000383ffff */
[----:B------:R-:W-:-:S00]  /*03a0*/  NOP ;  /* 0x0000000000007918 */ /* 0x000fc00000000000 */
        /* <DEDUP_REMOVED lines=13> */
.L_x_1:


//--------------------- .nv.global.init           --------------------------
	.section	.nv.global.init,"aw",@progbits
.nv.global.init:
	.type		_$_str,@object
	.size		_$_str,(_$_str_$_2 - _$_str)
_$_str:
        /*0000*/ 	.byte	0x5f, 0x5f, 0x43, 0x55, 0x44, 0x41, 0x5f, 0x46, 0x54, 0x5a, 0x00
	.type		_$_str_$_2,@object
	.size		_$_str_$_2,(.L_1 - _$_str_$_2)
_$_str_$_2:
        /*000b*/ 	.byte	0x5f, 0x5f, 0x43, 0x55, 0x44, 0x41, 0x5f, 0x50, 0x52, 0x45, 0x43, 0x5f, 0x53, 0x51, 0x52, 0x54
        /*001b*/ 	.byte	0x00
.L_1:


//--------------------- .nv.constant0.triton_poi_fused__native_batch_norm_legit_no_training_silu_20 --------------------------
	.section	.nv.constant0.triton_poi_fused__native_batch_norm_legit_no_training_silu_20,"a",@progbits
	.sectionflags	@""
	.align	4
.nv.constant0.triton_poi_fused__native_batch_norm_legit_no_training_silu_20:
	.zero		580
